//
// Generated by NVIDIA NVVM Compiler
//
// Compiler Build ID: CL-36424714
// Cuda compilation tools, release 13.0, V13.0.88
// Based on NVVM 20.0.0
//

.version 9.0
.target sm_100
.address_size 64

	// .globl	_Z16incrementCounteri
.global .align 4 .u32 deviceCounter;

.visible .entry _Z16incrementCounteri(
	.param .u32 _Z16incrementCounteri_param_0
)
{
	.reg .pred 	%p<2>;
	.reg .b32 	%r<7>;

	ld.param.u32 	%r1, [_Z16incrementCounteri_param_0];
	mov.u32 	%r2, %ctaid.x;
	mov.u32 	%r3, %ntid.x;
	mov.u32 	%r4, %tid.x;
	mad.lo.s32 	%r5, %r2, %r3, %r4;
	setp.ge.s32 	%p1, %r5, %r1;
	@%p1 bra 	$L__BB0_2;
	atom.global.add.u32 	%r6, [deviceCounter], 1;
$L__BB0_2:
	ret;

}


// ===== COMPILED SASS (sm_100) =====

	.target	sm_100

	.elftype	@"ET_EXEC"


//--------------------- .note.nv.tkinfo           --------------------------
	.section	.note.nv.tkinfo,"",@"SHT_NOTE"
	.sectionflags	@"SHF_NOTE_NV_TKINFO"
	.tkinfo
        /*0018*/ 	.word	0x00000002
        /*0030*/ 	.string	""
        /*0030*/ 	.string	"ptxas"
        /*0030*/ 	.string	"Cuda compilation tools, release 13.0, V13.0.88"
        /*0030*/ 	.string	"Build cuda_13.0.r13.0/compiler.36424714_0"
        /*0030*/ 	.string	"-arch sm_100 -m 64 "



//--------------------- .note.nv.cuinfo           --------------------------
	.section	.note.nv.cuinfo,"",@"SHT_NOTE"
	.sectionflags	@"SHF_NOTE_NV_CUINFO"
        /*0018*/ 	.short	0x0002
        /*001a*/ 	.short	0x0064
        /*001c*/ 	.short	0x0082
	.zero		2


//--------------------- .nv.info                  --------------------------
	.section	.nv.info,"",@"SHT_CUDA_INFO"
	.align	4


	//----- nvinfo : EIATTR_REGCOUNT
	.align		4
        /*0000*/ 	.byte	0x04, 0x2f
        /*0002*/ 	.short	(.L_2 - .L_1)
	.align		4
.L_1:
        /*0004*/ 	.word	index@(_Z16incrementCounteri)
        /*0008*/ 	.word	0x00000008


	//----- nvinfo : EIATTR_FRAME_SIZE
	.align		4
.L_2:
        /*000c*/ 	.byte	0x04, 0x11
        /*000e*/ 	.short	(.L_4 - .L_3)
	.align		4
.L_3:
        /*0010*/ 	.word	index@(_Z16incrementCounteri)
        /*0014*/ 	.word	0x00000000


	//----- nvinfo : EIATTR_MIN_STACK_SIZE
	.align		4
.L_4:
        /*0018*/ 	.byte	0x04, 0x12
        /*001a*/ 	.short	(.L_6 - .L_5)
	.align		4
.L_5:
        /*001c*/ 	.word	index@(_Z16incrementCounteri)
        /*0020*/ 	.word	0x00000000
.L_6:


//--------------------- .nv.compat                --------------------------
	.section	.nv.compat,"",@"SHT_CUDA_COMPAT_INFO"
	.align	4
        /*0000*/ 	.byte	0x02, 0x09, 0x00, 0x00, 0x02, 0x02, 0x01, 0x00, 0x02, 0x05, 0x05, 0x00, 0x03, 0x07, 0x01, 0x01
        /*0010*/ 	.byte	0x02, 0x03, 0x00, 0x00, 0x02, 0x06, 0x01, 0x00, 0x04, 0x0b, 0x08, 0x00, 0x09, 0x00, 0x00, 0x00
        /*0020*/ 	.byte	0x00, 0x00, 0x00, 0x00


//--------------------- .nv.info._Z16incrementCounteri --------------------------
	.section	.nv.info._Z16incrementCounteri,"",@"SHT_CUDA_INFO"
	.sectionflags	@""
	.align	4


	//----- nvinfo : EIATTR_CUDA_API_VERSION
	.align		4
        /*0000*/ 	.byte	0x04, 0x37
        /*0002*/ 	.short	(.L_8 - .L_7)
.L_7:
        /*0004*/ 	.word	0x00000082


	//----- nvinfo : EIATTR_KPARAM_INFO
	.align		4
.L_8:
        /*0008*/ 	.byte	0x04, 0x17
        /*000a*/ 	.short	(.L_10 - .L_9)
.L_9:
        /*000c*/ 	.word	0x00000000
        /*0010*/ 	.short	0x0000
        /*0012*/ 	.short	0x0000
        /*0014*/ 	.byte	0x00, 0xf0, 0x11, 0x00


	//----- nvinfo : EIATTR_SPARSE_MMA_MASK
	.align		4
.L_10:
        /*0018*/ 	.byte	0x03, 0x50
        /*001a*/ 	.short	0x0000


	//----- nvinfo : EIATTR_MAXREG_COUNT
	.align		4
        /*001c*/ 	.byte	0x03, 0x1b
        /*001e*/ 	.short	0x00ff


	//----- nvinfo : EIATTR_MERCURY_ISA_VERSION
	.align		4
        /*0020*/ 	.byte	0x03, 0x5f
        /*0022*/ 	.short	0x0101


	//----- nvinfo : EIATTR_INT_WARP_WIDE_INSTR_OFFSETS
	.align		4
        /*0024*/ 	.byte	0x04, 0x31
        /*0026*/ 	.short	(.L_12 - .L_11)


	//   ....[0]....
.L_11:
        /*0028*/ 	.word	0x000000a0


	//----- nvinfo : EIATTR_VRC_CTA_INIT_COUNT
	.align		4
.L_12:
        /*002c*/ 	.byte	0x02, 0x4a
	.zero		1
	.zero		1


	//----- nvinfo : EIATTR_EXIT_INSTR_OFFSETS
	.align		4
        /*0030*/ 	.byte	0x04, 0x1c
        /*0032*/ 	.short	(.L_14 - .L_13)


	//   ....[0]....
.L_13:
        /*0034*/ 	.word	0x00000070


	//   ....[1]....
        /*0038*/ 	.word	0x00000100


	//----- nvinfo : EIATTR_CBANK_PARAM_SIZE
	.align		4
.L_14:
        /*003c*/ 	.byte	0x03, 0x19
        /*003e*/ 	.short	0x0004


	//----- nvinfo : EIATTR_PARAM_CBANK
	.align		4
        /*0040*/ 	.byte	0x04, 0x0a
        /*0042*/ 	.short	(.L_16 - .L_15)
	.align		4
.L_15:
        /*0044*/ 	.word	index@(.nv.constant0._Z16incrementCounteri)
        /*0048*/ 	.short	0x0380
        /*004a*/ 	.short	0x0004


	//----- nvinfo : EIATTR_SW_WAR
	.align		4
.L_16:
        /*004c*/ 	.byte	0x04, 0x36
        /*004e*/ 	.short	(.L_18 - .L_17)
.L_17:
        /*0050*/ 	.word	0x00000008
.L_18:


//--------------------- .nv.callgraph             --------------------------
	.section	.nv.callgraph,"",@"SHT_CUDA_CALLGRAPH"
	.align	4
	.sectionentsize	8
	.align		4
        /*0000*/ 	.word	0x00000000
	.align		4
        /*0004*/ 	.word	0xffffffff
	.align		4
        /*0008*/ 	.word	0x00000000
	.align		4
        /*000c*/ 	.word	0xfffffffe
	.align		4
        /*0010*/ 	.word	0x00000000
	.align		4
        /*0014*/ 	.word	0xfffffffd
	.align		4
        /*0018*/ 	.word	0x00000000
	.align		4
        /*001c*/ 	.word	0xfffffffc


//--------------------- .nv.constant4             --------------------------
	.section	.nv.constant4,"a",@progbits
	.align	8
	.align		8
.nv.constant4:
        /*0000*/ 	.dword	deviceCounter


//--------------------- .text._Z16incrementCounteri --------------------------
	.section	.text._Z16incrementCounteri,"ax",@progbits
	.align	128
        .global         _Z16incrementCounteri
        .type           _Z16incrementCounteri,@function
        .size           _Z16incrementCounteri,(.L_x_1 - _Z16incrementCounteri)
        .other          _Z16incrementCounteri,@"STO_CUDA_ENTRY STV_DEFAULT"
_Z16incrementCounteri:
.text._Z16incrementCounteri:
[----:B------:R-:W-:Y:S01]  /*0000*/  LDC R1, c[0x0][0x37c] ;  /* 0x0000df00ff017b82 */ /* 0x000fe20000000800 */
[----:B------:R-:W0:Y:S07]  /*0010*/  S2R R3, SR_TID.X ;  /* 0x0000000000037919 */ /* 0x000e2e0000002100 */
[----:B------:R-:W0:Y:S01]  /*0020*/  S2UR UR4, SR_CTAID.X ;  /* 0x00000000000479c3 */ /* 0x000e220000002500 */
[----:B------:R-:W1:Y:S07]  /*0030*/  LDCU UR5, c[0x0][0x380] ;  /* 0x00007000ff0577ac */ /* 0x000e6e0008000800 */
[----:B------:R-:W0:Y:S02]  /*0040*/  LDC R0, c[0x0][0x360] ;  /* 0x0000d800ff007b82 */ /* 0x000e240000000800 */
[----:B0-----:R-:W-:-:S05]  /*0050*/  IMAD R0, R0, UR4, R3 ;  /* 0x0000000400007c24 */ /* 0x001fca000f8e0203 */
[----:B-1----:R-:W-:-:S13]  /*0060*/  ISETP.GE.AND P0, PT, R0, UR5, PT ;  /* 0x0000000500007c0c */ /* 0x002fda000bf06270 */
[----:B------:R-:W-:Y:S05]  /*0070*/  @P0 EXIT ;  /* 0x000000000000094d */ /* 0x000fea0003800000 */
[----:B------:R-:W0:Y:S01]  /*0080*/  S2R R0, SR_LANEID ;  /* 0x0000000000007919 */ /* 0x000e220000000000 */
[----:B------:R-:W1:Y:S01]  /*0090*/  LDC.64 R2, c[0x4][RZ] ;  /* 0x01000000ff027b82 */ /* 0x000e620000000a00 */
[----:B------:R-:W-:Y:S01]  /*00a0*/  VOTEU.ANY UR6, UPT, PT ;  /* 0x0000000000067886 */ /* 0x000fe200038e0100 */
[----:B------:R-:W1:Y:S01]  /*00b0*/  LDCU.64 UR4, c[0x0][0x358] ;  /* 0x00006b00ff0477ac */ /* 0x000e620008000a00 */
[----:B------:R-:W1:Y:S01]  /*00c0*/  POPC R5, UR6 ;  /* 0x0000000600057d09 */ /* 0x000e620008000000 */
[----:B------:R-:W-:-:S06]  /*00d0*/  UFLO.U32 UR7, UR6 ;  /* 0x00000006000772bd */ /* 0x000fcc00080e0000 */
[----:B0-----:R-:W-:-:S13]  /*00e0*/  ISETP.EQ.U32.AND P0, PT, R0, UR7, PT ;  /* 0x0000000700007c0c */ /* 0x001fda000bf02070 */
[----:B-1----:R-:W-:Y:S01]  /*00f0*/  @P0 REDG.E.ADD.STRONG.GPU desc[UR4][R2.64], R5 ;  /* 0x000000050200098e */ /* 0x002fe2000c12e104 */
[----:B------:R-:W-:Y:S05]  /*0100*/  EXIT ;  /* 0x000000000000794d */ /* 0x000fea0003800000 */
.L_x_0:
[----:B------:R-:W-:-:S00]  /*0110*/  BRA `(.L_x_0) ;  /* 0xfffffffc00fc7947 */ /* 0x000fc0000383ffff */
[----:B------:R-:W-:-:S00]  /*0120*/  NOP ;  /* 0x0000000000007918 */ /* 0x000fc00000000000 */
        /* <DEDUP_REMOVED lines=13> */
.L_x_1:


//--------------------- .nv.shared.reserved.0     --------------------------
	.section	.nv.shared.reserved.0,"aw",@nobits
	.weak		__nv_reservedSMEM_offset_0_alias
	.size		__nv_reservedSMEM_offset_0_alias, 0, 64
	.other		__nv_reservedSMEM_offset_0_alias,@"STO_CUDA_RESERVED_SHARED STV_DEFAULT"
__nv_reservedSMEM_offset_0_alias:
	.zero		0
	.zero		64


//--------------------- .nv.global                --------------------------
	.section	.nv.global,"aw",@nobits
	.align	4
.nv.global:
	.type		deviceCounter,@object
	.size		deviceCounter,(.L_0 - deviceCounter)
deviceCounter:
	.zero		4
.L_0:


//--------------------- .nv.constant0._Z16incrementCounteri --------------------------
	.section	.nv.constant0._Z16incrementCounteri,"a",@progbits
	.sectionflags	@""
	.align	4
.nv.constant0._Z16incrementCounteri:
	.zero		900


//--------------------- SYMBOLS --------------------------

	.type		.nv.reservedSmem.offset0,@object
	.size		.nv.reservedSmem.offset0,0x4
